//
// Generated by NVIDIA NVVM Compiler
//
// Compiler Build ID: CL-36424714
// Cuda compilation tools, release 13.0, V13.0.88
// Based on NVVM 20.0.0
//

.version 9.0
.target sm_100
.address_size 64

	// .globl	_Z19bfs_kernel_top_downPjS_S_S_S_S_S_

.visible .entry _Z19bfs_kernel_top_downPjS_S_S_S_S_S_(
	.param .u64 .ptr .align 1 _Z19bfs_kernel_top_downPjS_S_S_S_S_S__param_0,
	.param .u64 .ptr .align 1 _Z19bfs_kernel_top_downPjS_S_S_S_S_S__param_1,
	.param .u64 .ptr .align 1 _Z19bfs_kernel_top_downPjS_S_S_S_S_S__param_2,
	.param .u64 .ptr .align 1 _Z19bfs_kernel_top_downPjS_S_S_S_S_S__param_3,
	.param .u64 .ptr .align 1 _Z19bfs_kernel_top_downPjS_S_S_S_S_S__param_4,
	.param .u64 .ptr .align 1 _Z19bfs_kernel_top_downPjS_S_S_S_S_S__param_5,
	.param .u64 .ptr .align 1 _Z19bfs_kernel_top_downPjS_S_S_S_S_S__param_6
)
{
	.reg .pred 	%p<6>;
	.reg .b32 	%r<23>;
	.reg .b64 	%rd<21>;

	ld.param.u64 	%rd7, [_Z19bfs_kernel_top_downPjS_S_S_S_S_S__param_0];
	ld.param.u64 	%rd8, [_Z19bfs_kernel_top_downPjS_S_S_S_S_S__param_1];
	ld.param.u64 	%rd10, [_Z19bfs_kernel_top_downPjS_S_S_S_S_S__param_2];
	ld.param.u64 	%rd11, [_Z19bfs_kernel_top_downPjS_S_S_S_S_S__param_4];
	ld.param.u64 	%rd9, [_Z19bfs_kernel_top_downPjS_S_S_S_S_S__param_5];
	ld.param.u64 	%rd12, [_Z19bfs_kernel_top_downPjS_S_S_S_S_S__param_6];
	cvta.to.global.u64 	%rd1, %rd12;
	cvta.to.global.u64 	%rd2, %rd11;
	cvta.to.global.u64 	%rd13, %rd10;
	mov.u32 	%r9, %ctaid.x;
	mov.u32 	%r10, %ntid.x;
	mov.u32 	%r11, %tid.x;
	mad.lo.s32 	%r1, %r9, %r10, %r11;
	ld.global.u32 	%r12, [%rd13];
	setp.ge.u32 	%p1, %r1, %r12;
	@%p1 bra 	$L__BB0_7;
	mul.wide.u32 	%rd14, %r1, 4;
	add.s64 	%rd15, %rd2, %rd14;
	ld.global.u32 	%r13, [%rd15];
	ld.global.u32 	%r14, [%rd1];
	add.s32 	%r15, %r14, -1;
	setp.ne.s32 	%p2, %r13, %r15;
	@%p2 bra 	$L__BB0_7;
	cvta.to.global.u64 	%rd16, %rd7;
	add.s64 	%rd3, %rd16, %rd14;
	ld.global.u32 	%r21, [%rd3];
	ld.global.u32 	%r22, [%rd3+4];
	setp.ge.u32 	%p3, %r21, %r22;
	@%p3 bra 	$L__BB0_7;
	cvta.to.global.u64 	%rd4, %rd8;
	cvta.to.global.u64 	%rd5, %rd9;
$L__BB0_4:
	mul.wide.u32 	%rd18, %r21, 4;
	add.s64 	%rd19, %rd4, %rd18;
	ld.global.u32 	%r16, [%rd19];
	mul.wide.u32 	%rd20, %r16, 4;
	add.s64 	%rd6, %rd2, %rd20;
	ld.global.u32 	%r17, [%rd6];
	setp.ne.s32 	%p4, %r17, -1;
	@%p4 bra 	$L__BB0_6;
	ld.global.u32 	%r18, [%rd1];
	st.global.u32 	[%rd6], %r18;
	mov.b32 	%r19, 1;
	st.global.u32 	[%rd5], %r19;
	ld.global.u32 	%r22, [%rd3+4];
$L__BB0_6:
	add.s32 	%r21, %r21, 1;
	setp.lt.u32 	%p5, %r21, %r22;
	@%p5 bra 	$L__BB0_4;
$L__BB0_7:
	ret;

}
	// .globl	_Z24vertex_centric_bottom_upPjS_S_S_S_S_S_
.visible .entry _Z24vertex_centric_bottom_upPjS_S_S_S_S_S_(
	.param .u64 .ptr .align 1 _Z24vertex_centric_bottom_upPjS_S_S_S_S_S__param_0,
	.param .u64 .ptr .align 1 _Z24vertex_centric_bottom_upPjS_S_S_S_S_S__param_1,
	.param .u64 .ptr .align 1 _Z24vertex_centric_bottom_upPjS_S_S_S_S_S__param_2,
	.param .u64 .ptr .align 1 _Z24vertex_centric_bottom_upPjS_S_S_S_S_S__param_3,
	.param .u64 .ptr .align 1 _Z24vertex_centric_bottom_upPjS_S_S_S_S_S__param_4,
	.param .u64 .ptr .align 1 _Z24vertex_centric_bottom_upPjS_S_S_S_S_S__param_5,
	.param .u64 .ptr .align 1 _Z24vertex_centric_bottom_upPjS_S_S_S_S_S__param_6
)
{
	.reg .pred 	%p<6>;
	.reg .b32 	%r<17>;
	.reg .b64 	%rd<21>;

	ld.param.u64 	%rd4, [_Z24vertex_centric_bottom_upPjS_S_S_S_S_S__param_0];
	ld.param.u64 	%rd5, [_Z24vertex_centric_bottom_upPjS_S_S_S_S_S__param_1];
	ld.param.u64 	%rd8, [_Z24vertex_centric_bottom_upPjS_S_S_S_S_S__param_3];
	ld.param.u64 	%rd9, [_Z24vertex_centric_bottom_upPjS_S_S_S_S_S__param_4];
	ld.param.u64 	%rd6, [_Z24vertex_centric_bottom_upPjS_S_S_S_S_S__param_5];
	ld.param.u64 	%rd7, [_Z24vertex_centric_bottom_upPjS_S_S_S_S_S__param_6];
	cvta.to.global.u64 	%rd1, %rd9;
	cvta.to.global.u64 	%rd10, %rd8;
	mov.u32 	%r8, %ctaid.x;
	mov.u32 	%r9, %ntid.x;
	mov.u32 	%r10, %tid.x;
	mad.lo.s32 	%r1, %r8, %r9, %r10;
	ld.global.u32 	%r11, [%rd10];
	setp.ge.u32 	%p1, %r1, %r11;
	@%p1 bra 	$L__BB1_7;
	mul.wide.u32 	%rd11, %r1, 4;
	add.s64 	%rd2, %rd1, %rd11;
	ld.global.u32 	%r12, [%rd2];
	setp.ne.s32 	%p2, %r12, -1;
	@%p2 bra 	$L__BB1_7;
	cvta.to.global.u64 	%rd12, %rd5;
	add.s64 	%rd14, %rd12, %rd11;
	ld.global.u32 	%r16, [%rd14];
	ld.global.u32 	%r3, [%rd14+4];
	setp.ge.u32 	%p3, %r16, %r3;
	@%p3 bra 	$L__BB1_7;
	cvta.to.global.u64 	%rd15, %rd7;
	ld.global.u32 	%r4, [%rd15];
	add.s32 	%r5, %r4, -1;
	cvta.to.global.u64 	%rd3, %rd4;
	bra.uni 	$L__BB1_5;
$L__BB1_4:
	add.s32 	%r16, %r16, 1;
	setp.ge.u32 	%p5, %r16, %r3;
	@%p5 bra 	$L__BB1_7;
$L__BB1_5:
	mul.wide.u32 	%rd16, %r16, 4;
	add.s64 	%rd17, %rd3, %rd16;
	ld.global.u32 	%r13, [%rd17];
	mul.wide.u32 	%rd18, %r13, 4;
	add.s64 	%rd19, %rd1, %rd18;
	ld.global.u32 	%r14, [%rd19];
	setp.ne.s32 	%p4, %r14, %r5;
	@%p4 bra 	$L__BB1_4;
	st.global.u32 	[%rd2], %r4;
	cvta.to.global.u64 	%rd20, %rd6;
	mov.b32 	%r15, 1;
	st.global.u32 	[%rd20], %r15;
$L__BB1_7:
	ret;

}
	// .globl	_Z12edge_centricPjS_S_S_S_S_S_
.visible .entry _Z12edge_centricPjS_S_S_S_S_S_(
	.param .u64 .ptr .align 1 _Z12edge_centricPjS_S_S_S_S_S__param_0,
	.param .u64 .ptr .align 1 _Z12edge_centricPjS_S_S_S_S_S__param_1,
	.param .u64 .ptr .align 1 _Z12edge_centricPjS_S_S_S_S_S__param_2,
	.param .u64 .ptr .align 1 _Z12edge_centricPjS_S_S_S_S_S__param_3,
	.param .u64 .ptr .align 1 _Z12edge_centricPjS_S_S_S_S_S__param_4,
	.param .u64 .ptr .align 1 _Z12edge_centricPjS_S_S_S_S_S__param_5,
	.param .u64 .ptr .align 1 _Z12edge_centricPjS_S_S_S_S_S__param_6
)
{
	.reg .pred 	%p<4>;
	.reg .b32 	%r<13>;
	.reg .b64 	%rd<20>;

	ld.param.u64 	%rd4, [_Z12edge_centricPjS_S_S_S_S_S__param_0];
	ld.param.u64 	%rd5, [_Z12edge_centricPjS_S_S_S_S_S__param_1];
	ld.param.u64 	%rd8, [_Z12edge_centricPjS_S_S_S_S_S__param_3];
	ld.param.u64 	%rd9, [_Z12edge_centricPjS_S_S_S_S_S__param_4];
	ld.param.u64 	%rd6, [_Z12edge_centricPjS_S_S_S_S_S__param_5];
	ld.param.u64 	%rd7, [_Z12edge_centricPjS_S_S_S_S_S__param_6];
	cvta.to.global.u64 	%rd1, %rd9;
	cvta.to.global.u64 	%rd10, %rd8;
	mov.u32 	%r3, %ctaid.x;
	mov.u32 	%r4, %ntid.x;
	mov.u32 	%r5, %tid.x;
	mad.lo.s32 	%r1, %r3, %r4, %r5;
	ld.global.u32 	%r6, [%rd10];
	setp.ge.u32 	%p1, %r1, %r6;
	@%p1 bra 	$L__BB2_4;
	cvta.to.global.u64 	%rd11, %rd7;
	cvta.to.global.u64 	%rd12, %rd4;
	cvta.to.global.u64 	%rd13, %rd5;
	mul.wide.u32 	%rd14, %r1, 4;
	add.s64 	%rd15, %rd12, %rd14;
	ld.global.u32 	%r7, [%rd15];
	add.s64 	%rd2, %rd13, %rd14;
	mul.wide.u32 	%rd16, %r7, 4;
	add.s64 	%rd17, %rd1, %rd16;
	ld.global.u32 	%r8, [%rd17];
	ld.global.u32 	%r2, [%rd11];
	add.s32 	%r9, %r2, -1;
	setp.ne.s32 	%p2, %r8, %r9;
	@%p2 bra 	$L__BB2_4;
	ld.global.u32 	%r10, [%rd2];
	mul.wide.u32 	%rd18, %r10, 4;
	add.s64 	%rd3, %rd1, %rd18;
	ld.global.u32 	%r11, [%rd3];
	setp.ne.s32 	%p3, %r11, -1;
	@%p3 bra 	$L__BB2_4;
	st.global.u32 	[%rd3], %r2;
	cvta.to.global.u64 	%rd19, %rd6;
	mov.b32 	%r12, 1;
	st.global.u32 	[%rd19], %r12;
$L__BB2_4:
	ret;

}
	// .globl	_Z32vertex_centric_top_down_forntierPjS_S_S_S_S_S_S_S_S_S_
.visible .entry _Z32vertex_centric_top_down_forntierPjS_S_S_S_S_S_S_S_S_S_(
	.param .u64 .ptr .align 1 _Z32vertex_centric_top_down_forntierPjS_S_S_S_S_S_S_S_S_S__param_0,
	.param .u64 .ptr .align 1 _Z32vertex_centric_top_down_forntierPjS_S_S_S_S_S_S_S_S_S__param_1,
	.param .u64 .ptr .align 1 _Z32vertex_centric_top_down_forntierPjS_S_S_S_S_S_S_S_S_S__param_2,
	.param .u64 .ptr .align 1 _Z32vertex_centric_top_down_forntierPjS_S_S_S_S_S_S_S_S_S__param_3,
	.param .u64 .ptr .align 1 _Z32vertex_centric_top_down_forntierPjS_S_S_S_S_S_S_S_S_S__param_4,
	.param .u64 .ptr .align 1 _Z32vertex_centric_top_down_forntierPjS_S_S_S_S_S_S_S_S_S__param_5,
	.param .u64 .ptr .align 1 _Z32vertex_centric_top_down_forntierPjS_S_S_S_S_S_S_S_S_S__param_6,
	.param .u64 .ptr .align 1 _Z32vertex_centric_top_down_forntierPjS_S_S_S_S_S_S_S_S_S__param_7,
	.param .u64 .ptr .align 1 _Z32vertex_centric_top_down_forntierPjS_S_S_S_S_S_S_S_S_S__param_8,
	.param .u64 .ptr .align 1 _Z32vertex_centric_top_down_forntierPjS_S_S_S_S_S_S_S_S_S__param_9,
	.param .u64 .ptr .align 1 _Z32vertex_centric_top_down_forntierPjS_S_S_S_S_S_S_S_S_S__param_10
)
{
	.reg .pred 	%p<5>;
	.reg .b32 	%r<19>;
	.reg .b64 	%rd<29>;

	ld.param.u64 	%rd8, [_Z32vertex_centric_top_down_forntierPjS_S_S_S_S_S_S_S_S_S__param_0];
	ld.param.u64 	%rd9, [_Z32vertex_centric_top_down_forntierPjS_S_S_S_S_S_S_S_S_S__param_1];
	ld.param.u64 	%rd10, [_Z32vertex_centric_top_down_forntierPjS_S_S_S_S_S_S_S_S_S__param_4];
	ld.param.u64 	%rd11, [_Z32vertex_centric_top_down_forntierPjS_S_S_S_S_S_S_S_S_S__param_6];
	ld.param.u64 	%rd12, [_Z32vertex_centric_top_down_forntierPjS_S_S_S_S_S_S_S_S_S__param_7];
	ld.param.u64 	%rd13, [_Z32vertex_centric_top_down_forntierPjS_S_S_S_S_S_S_S_S_S__param_8];
	ld.param.u64 	%rd15, [_Z32vertex_centric_top_down_forntierPjS_S_S_S_S_S_S_S_S_S__param_9];
	ld.param.u64 	%rd14, [_Z32vertex_centric_top_down_forntierPjS_S_S_S_S_S_S_S_S_S__param_10];
	cvta.to.global.u64 	%rd16, %rd15;
	mov.u32 	%r5, %ctaid.x;
	mov.u32 	%r6, %ntid.x;
	mov.u32 	%r7, %tid.x;
	mad.lo.s32 	%r1, %r5, %r6, %r7;
	ld.global.u32 	%r8, [%rd16];
	setp.ge.u32 	%p1, %r1, %r8;
	@%p1 bra 	$L__BB3_6;
	cvta.to.global.u64 	%rd17, %rd8;
	cvta.to.global.u64 	%rd18, %rd12;
	mul.wide.u32 	%rd19, %r1, 4;
	add.s64 	%rd20, %rd18, %rd19;
	ld.global.u32 	%r9, [%rd20];
	mul.wide.u32 	%rd21, %r9, 4;
	add.s64 	%rd22, %rd17, %rd21;
	ld.global.u32 	%r18, [%rd22];
	add.s32 	%r10, %r9, 1;
	mul.wide.u32 	%rd23, %r10, 4;
	add.s64 	%rd1, %rd17, %rd23;
	ld.global.u32 	%r11, [%rd1];
	setp.ge.u32 	%p2, %r18, %r11;
	@%p2 bra 	$L__BB3_6;
	cvta.to.global.u64 	%rd2, %rd9;
	cvta.to.global.u64 	%rd3, %rd11;
	cvta.to.global.u64 	%rd4, %rd10;
	cvta.to.global.u64 	%rd5, %rd14;
	cvta.to.global.u64 	%rd6, %rd13;
$L__BB3_3:
	mul.wide.u32 	%rd24, %r18, 4;
	add.s64 	%rd7, %rd2, %rd24;
	ld.global.u32 	%r12, [%rd7];
	mul.wide.u32 	%rd25, %r12, 4;
	add.s64 	%rd26, %rd4, %rd25;
	ld.global.u32 	%r13, [%rd3];
	atom.relaxed.global.cas.b32 	%r14, [%rd26], -1, %r13;
	setp.ne.s32 	%p3, %r14, -1;
	@%p3 bra 	$L__BB3_5;
	ld.global.u32 	%r15, [%rd7];
	atom.global.add.u32 	%r16, [%rd5], 1;
	mul.wide.u32 	%rd27, %r16, 4;
	add.s64 	%rd28, %rd6, %rd27;
	st.global.u32 	[%rd28], %r15;
$L__BB3_5:
	add.s32 	%r18, %r18, 1;
	ld.global.u32 	%r17, [%rd1];
	setp.lt.u32 	%p4, %r18, %r17;
	@%p4 bra 	$L__BB3_3;
$L__BB3_6:
	ret;

}


// ===== COMPILED SASS (sm_100) =====

	.target	sm_100

	.elftype	@"ET_EXEC"


//--------------------- .note.nv.tkinfo           --------------------------
	.section	.note.nv.tkinfo,"",@"SHT_NOTE"
	.sectionflags	@"SHF_NOTE_NV_TKINFO"
	.tkinfo
        /*0018*/ 	.word	0x00000002
        /*0030*/ 	.string	""
        /*0030*/ 	.string	"ptxas"
        /*0030*/ 	.string	"Cuda compilation tools, release 13.0, V13.0.88"
        /*0030*/ 	.string	"Build cuda_13.0.r13.0/compiler.36424714_0"
        /*0030*/ 	.string	"-arch sm_100 -m 64 "



//--------------------- .note.nv.cuinfo           --------------------------
	.section	.note.nv.cuinfo,"",@"SHT_NOTE"
	.sectionflags	@"SHF_NOTE_NV_CUINFO"
        /*0018*/ 	.short	0x0002
        /*001a*/ 	.short	0x0064
        /*001c*/ 	.short	0x0082
	.zero		2


//--------------------- .nv.info                  --------------------------
	.section	.nv.info,"",@"SHT_CUDA_INFO"
	.align	4


	//----- nvinfo : EIATTR_REGCOUNT
	.align		4
        /*0000*/ 	.byte	0x04, 0x2f
        /*0002*/ 	.short	(.L_1 - .L_0)
	.align		4
.L_0:
        /*0004*/ 	.word	index@(_Z19bfs_kernel_top_downPjS_S_S_S_S_S_)
        /*0008*/ 	.word	0x00000014


	//----- nvinfo : EIATTR_FRAME_SIZE
	.align		4
.L_1:
        /*000c*/ 	.byte	0x04, 0x11
        /*000e*/ 	.short	(.L_3 - .L_2)
	.align		4
.L_2:
        /*0010*/ 	.word	index@(_Z19bfs_kernel_top_downPjS_S_S_S_S_S_)
        /*0014*/ 	.word	0x00000000


	//----- nvinfo : EIATTR_REGCOUNT
	.align		4
.L_3:
        /*0018*/ 	.byte	0x04, 0x2f
        /*001a*/ 	.short	(.L_5 - .L_4)
	.align		4
.L_4:
        /*001c*/ 	.word	index@(_Z24vertex_centric_bottom_upPjS_S_S_S_S_S_)
        /*0020*/ 	.word	0x00000014


	//----- nvinfo : EIATTR_FRAME_SIZE
	.align		4
.L_5:
        /*0024*/ 	.byte	0x04, 0x11
        /*0026*/ 	.short	(.L_7 - .L_6)
	.align		4
.L_6:
        /*0028*/ 	.word	index@(_Z24vertex_centric_bottom_upPjS_S_S_S_S_S_)
        /*002c*/ 	.word	0x00000000


	//----- nvinfo : EIATTR_REGCOUNT
	.align		4
.L_7:
        /*0030*/ 	.byte	0x04, 0x2f
        /*0032*/ 	.short	(.L_9 - .L_8)
	.align		4
.L_8:
        /*0034*/ 	.word	index@(_Z12edge_centricPjS_S_S_S_S_S_)
        /*0038*/ 	.word	0x00000012


	//----- nvinfo : EIATTR_FRAME_SIZE
	.align		4
.L_9:
        /*003c*/ 	.byte	0x04, 0x11
        /*003e*/ 	.short	(.L_11 - .L_10)
	.align		4
.L_10:
        /*0040*/ 	.word	index@(_Z12edge_centricPjS_S_S_S_S_S_)
        /*0044*/ 	.word	0x00000000


	//----- nvinfo : EIATTR_REGCOUNT
	.align		4
.L_11:
        /*0048*/ 	.byte	0x04, 0x2f
        /*004a*/ 	.short	(.L_13 - .L_12)
	.align		4
.L_12:
        /*004c*/ 	.word	index@(_Z32vertex_centric_top_down_forntierPjS_S_S_S_S_S_S_S_S_S_)
        /*0050*/ 	.word	0x00000018


	//----- nvinfo : EIATTR_FRAME_SIZE
	.align		4
.L_13:
        /*0054*/ 	.byte	0x04, 0x11
        /*0056*/ 	.short	(.L_15 - .L_14)
	.align		4
.L_14:
        /*0058*/ 	.word	index@(_Z32vertex_centric_top_down_forntierPjS_S_S_S_S_S_S_S_S_S_)
        /*005c*/ 	.word	0x00000000


	//----- nvinfo : EIATTR_MIN_STACK_SIZE
	.align		4
.L_15:
        /*0060*/ 	.byte	0x04, 0x12
        /*0062*/ 	.short	(.L_17 - .L_16)
	.align		4
.L_16:
        /*0064*/ 	.word	index@(_Z32vertex_centric_top_down_forntierPjS_S_S_S_S_S_S_S_S_S_)
        /*0068*/ 	.word	0x00000000


	//----- nvinfo : EIATTR_MIN_STACK_SIZE
	.align		4
.L_17:
        /*006c*/ 	.byte	0x04, 0x12
        /*006e*/ 	.short	(.L_19 - .L_18)
	.align		4
.L_18:
        /*0070*/ 	.word	index@(_Z12edge_centricPjS_S_S_S_S_S_)
        /*0074*/ 	.word	0x00000000


	//----- nvinfo : EIATTR_MIN_STACK_SIZE
	.align		4
.L_19:
        /*0078*/ 	.byte	0x04, 0x12
        /*007a*/ 	.short	(.L_21 - .L_20)
	.align		4
.L_20:
        /*007c*/ 	.word	index@(_Z24vertex_centric_bottom_upPjS_S_S_S_S_S_)
        /*0080*/ 	.word	0x00000000


	//----- nvinfo : EIATTR_MIN_STACK_SIZE
	.align		4
.L_21:
        /*0084*/ 	.byte	0x04, 0x12
        /*0086*/ 	.short	(.L_23 - .L_22)
	.align		4
.L_22:
        /*0088*/ 	.word	index@(_Z19bfs_kernel_top_downPjS_S_S_S_S_S_)
        /*008c*/ 	.word	0x00000000
.L_23:


//--------------------- .nv.compat                --------------------------
	.section	.nv.compat,"",@"SHT_CUDA_COMPAT_INFO"
	.align	4
        /*0000*/ 	.byte	0x02, 0x09, 0x00, 0x00, 0x02, 0x02, 0x01, 0x00, 0x02, 0x05, 0x05, 0x00, 0x03, 0x07, 0x01, 0x01
        /*0010*/ 	.byte	0x02, 0x03, 0x00, 0x00, 0x02, 0x06, 0x01, 0x00, 0x04, 0x0b, 0x08, 0x00, 0x09, 0x00, 0x00, 0x00
        /*0020*/ 	.byte	0x00, 0x00, 0x00, 0x00


//--------------------- .nv.info._Z32vertex_centric_top_down_forntierPjS_S_S_S_S_S_S_S_S_S_ --------------------------
	.section	.nv.info._Z32vertex_centric_top_down_forntierPjS_S_S_S_S_S_S_S_S_S_,"",@"SHT_CUDA_INFO"
	.sectionflags	@""
	.align	4


	//----- nvinfo : EIATTR_CUDA_API_VERSION
	.align		4
        /*0000*/ 	.byte	0x04, 0x37
        /*0002*/ 	.short	(.L_25 - .L_24)
.L_24:
        /*0004*/ 	.word	0x00000082


	//----- nvinfo : EIATTR_KPARAM_INFO
	.align		4
.L_25:
        /*0008*/ 	.byte	0x04, 0x17
        /*000a*/ 	.short	(.L_27 - .L_26)
.L_26:
        /*000c*/ 	.word	0x00000000
        /*0010*/ 	.short	0x000a
        /*0012*/ 	.short	0x0050
        /*0014*/ 	.byte	0x00, 0xf5, 0x21, 0x00


	//----- nvinfo : EIATTR_KPARAM_INFO
	.align		4
.L_27:
        /*0018*/ 	.byte	0x04, 0x17
        /*001a*/ 	.short	(.L_29 - .L_28)
.L_28:
        /*001c*/ 	.word	0x00000000
        /*0020*/ 	.short	0x0009
        /*0022*/ 	.short	0x0048
        /*0024*/ 	.byte	0x00, 0xf5, 0x21, 0x00


	//----- nvinfo : EIATTR_KPARAM_INFO
	.align		4
.L_29:
        /*0028*/ 	.byte	0x04, 0x17
        /*002a*/ 	.short	(.L_31 - .L_30)
.L_30:
        /*002c*/ 	.word	0x00000000
        /*0030*/ 	.short	0x0008
        /*0032*/ 	.short	0x0040
        /*0034*/ 	.byte	0x00, 0xf5, 0x21, 0x00


	//----- nvinfo : EIATTR_KPARAM_INFO
	.align		4
.L_31:
        /*0038*/ 	.byte	0x04, 0x17
        /*003a*/ 	.short	(.L_33 - .L_32)
.L_32:
        /*003c*/ 	.word	0x00000000
        /*0040*/ 	.short	0x0007
        /*0042*/ 	.short	0x0038
        /*0044*/ 	.byte	0x00, 0xf5, 0x21, 0x00


	//----- nvinfo : EIATTR_KPARAM_INFO
	.align		4
.L_33:
        /*0048*/ 	.byte	0x04, 0x17
        /*004a*/ 	.short	(.L_35 - .L_34)
.L_34:
        /*004c*/ 	.word	0x00000000
        /*0050*/ 	.short	0x0006
        /*0052*/ 	.short	0x0030
        /*0054*/ 	.byte	0x00, 0xf5, 0x21, 0x00


	//----- nvinfo : EIATTR_KPARAM_INFO
	.align		4
.L_35:
        /*0058*/ 	.byte	0x04, 0x17
        /*005a*/ 	.short	(.L_37 - .L_36)
.L_36:
        /*005c*/ 	.word	0x00000000
        /*0060*/ 	.short	0x0005
        /*0062*/ 	.short	0x0028
        /*0064*/ 	.byte	0x00, 0xf5, 0x21, 0x00


	//----- nvinfo : EIATTR_KPARAM_INFO
	.align		4
.L_37:
        /*0068*/ 	.byte	0x04, 0x17
        /*006a*/ 	.short	(.L_39 - .L_38)
.L_38:
        /*006c*/ 	.word	0x00000000
        /*0070*/ 	.short	0x0004
        /*0072*/ 	.short	0x0020
        /*0074*/ 	.byte	0x00, 0xf5, 0x21, 0x00


	//----- nvinfo : EIATTR_KPARAM_INFO
	.align		4
.L_39:
        /*0078*/ 	.byte	0x04, 0x17
        /*007a*/ 	.short	(.L_41 - .L_40)
.L_40:
        /*007c*/ 	.word	0x00000000
        /*0080*/ 	.short	0x0003
        /*0082*/ 	.short	0x0018
        /*0084*/ 	.byte	0x00, 0xf5, 0x21, 0x00


	//----- nvinfo : EIATTR_KPARAM_INFO
	.align		4
.L_41:
        /*0088*/ 	.byte	0x04, 0x17
        /*008a*/ 	.short	(.L_43 - .L_42)
.L_42:
        /*008c*/ 	.word	0x00000000
        /*0090*/ 	.short	0x0002
        /*0092*/ 	.short	0x0010
        /*0094*/ 	.byte	0x00, 0xf5, 0x21, 0x00


	//----- nvinfo : EIATTR_KPARAM_INFO
	.align		4
.L_43:
        /*0098*/ 	.byte	0x04, 0x17
        /*009a*/ 	.short	(.L_45 - .L_44)
.L_44:
        /*009c*/ 	.word	0x00000000
        /*00a0*/ 	.short	0x0001
        /*00a2*/ 	.short	0x0008
        /*00a4*/ 	.byte	0x00, 0xf5, 0x21, 0x00


	//----- nvinfo : EIATTR_KPARAM_INFO
	.align		4
.L_45:
        /*00a8*/ 	.byte	0x04, 0x17
        /*00aa*/ 	.short	(.L_47 - .L_46)
.L_46:
        /*00ac*/ 	.word	0x00000000
        /*00b0*/ 	.short	0x0000
        /*00b2*/ 	.short	0x0000
        /*00b4*/ 	.byte	0x00, 0xf5, 0x21, 0x00


	//----- nvinfo : EIATTR_SPARSE_MMA_MASK
	.align		4
.L_47:
        /*00b8*/ 	.byte	0x03, 0x50
        /*00ba*/ 	.short	0x0000


	//----- nvinfo : EIATTR_MAXREG_COUNT
	.align		4
        /*00bc*/ 	.byte	0x03, 0x1b
        /*00be*/ 	.short	0x00ff


	//----- nvinfo : EIATTR_MERCURY_ISA_VERSION
	.align		4
        /*00c0*/ 	.byte	0x03, 0x5f
        /*00c2*/ 	.short	0x0101


	//----- nvinfo : EIATTR_INT_WARP_WIDE_INSTR_OFFSETS
	.align		4
        /*00c4*/ 	.byte	0x04, 0x31
        /*00c6*/ 	.short	(.L_49 - .L_48)


	//   ....[0]....
.L_48:
        /*00c8*/ 	.word	0x00000230


	//   ....[1]....
        /*00cc*/ 	.word	0x000002d0


	//----- nvinfo : EIATTR_VRC_CTA_INIT_COUNT
	.align		4
.L_49:
        /*00d0*/ 	.byte	0x02, 0x4a
	.zero		1
	.zero		1


	//----- nvinfo : EIATTR_EXIT_INSTR_OFFSETS
	.align		4
        /*00d4*/ 	.byte	0x04, 0x1c
        /*00d6*/ 	.short	(.L_51 - .L_50)


	//   ....[0]....
.L_50:
        /*00d8*/ 	.word	0x00000090


	//   ....[1]....
        /*00dc*/ 	.word	0x00000140


	//   ....[2]....
        /*00e0*/ 	.word	0x00000360


	//----- nvinfo : EIATTR_CRS_STACK_SIZE
	.align		4
.L_51:
        /*00e4*/ 	.byte	0x04, 0x1e
        /*00e6*/ 	.short	(.L_53 - .L_52)
.L_52:
        /*00e8*/ 	.word	0x00000000


	//----- nvinfo : EIATTR_CBANK_PARAM_SIZE
	.align		4
.L_53:
        /*00ec*/ 	.byte	0x03, 0x19
        /*00ee*/ 	.short	0x0058


	//----- nvinfo : EIATTR_PARAM_CBANK
	.align		4
        /*00f0*/ 	.byte	0x04, 0x0a
        /*00f2*/ 	.short	(.L_55 - .L_54)
	.align		4
.L_54:
        /*00f4*/ 	.word	index@(.nv.constant0._Z32vertex_centric_top_down_forntierPjS_S_S_S_S_S_S_S_S_S_)
        /*00f8*/ 	.short	0x0380
        /*00fa*/ 	.short	0x0058


	//----- nvinfo : EIATTR_SW_WAR
	.align		4
.L_55:
        /*00fc*/ 	.byte	0x04, 0x36
        /*00fe*/ 	.short	(.L_57 - .L_56)
.L_56:
        /*0100*/ 	.word	0x00000008
.L_57:


//--------------------- .nv.info._Z12edge_centricPjS_S_S_S_S_S_ --------------------------
	.section	.nv.info._Z12edge_centricPjS_S_S_S_S_S_,"",@"SHT_CUDA_INFO"
	.sectionflags	@""
	.align	4


	//----- nvinfo : EIATTR_CUDA_API_VERSION
	.align		4
        /*0000*/ 	.byte	0x04, 0x37
        /*0002*/ 	.short	(.L_59 - .L_58)
.L_58:
        /*0004*/ 	.word	0x00000082


	//----- nvinfo : EIATTR_KPARAM_INFO
	.align		4
.L_59:
        /*0008*/ 	.byte	0x04, 0x17
        /*000a*/ 	.short	(.L_61 - .L_60)
.L_60:
        /*000c*/ 	.word	0x00000000
        /*0010*/ 	.short	0x0006
        /*0012*/ 	.short	0x0030
        /*0014*/ 	.byte	0x00, 0xf5, 0x21, 0x00


	//----- nvinfo : EIATTR_KPARAM_INFO
	.align		4
.L_61:
        /*0018*/ 	.byte	0x04, 0x17
        /*001a*/ 	.short	(.L_63 - .L_62)
.L_62:
        /*001c*/ 	.word	0x00000000
        /*0020*/ 	.short	0x0005
        /*0022*/ 	.short	0x0028
        /*0024*/ 	.byte	0x00, 0xf5, 0x21, 0x00


	//----- nvinfo : EIATTR_KPARAM_INFO
	.align		4
.L_63:
        /*0028*/ 	.byte	0x04, 0x17
        /*002a*/ 	.short	(.L_65 - .L_64)
.L_64:
        /*002c*/ 	.word	0x00000000
        /*0030*/ 	.short	0x0004
        /*0032*/ 	.short	0x0020
        /*0034*/ 	.byte	0x00, 0xf5, 0x21, 0x00


	//----- nvinfo : EIATTR_KPARAM_INFO
	.align		4
.L_65:
        /*0038*/ 	.byte	0x04, 0x17
        /*003a*/ 	.short	(.L_67 - .L_66)
.L_66:
        /*003c*/ 	.word	0x00000000
        /*0040*/ 	.short	0x0003
        /*0042*/ 	.short	0x0018
        /*0044*/ 	.byte	0x00, 0xf5, 0x21, 0x00


	//----- nvinfo : EIATTR_KPARAM_INFO
	.align		4
.L_67:
        /*0048*/ 	.byte	0x04, 0x17
        /*004a*/ 	.short	(.L_69 - .L_68)
.L_68:
        /*004c*/ 	.word	0x00000000
        /*0050*/ 	.short	0x0002
        /*0052*/ 	.short	0x0010
        /*0054*/ 	.byte	0x00, 0xf5, 0x21, 0x00


	//----- nvinfo : EIATTR_KPARAM_INFO
	.align		4
.L_69:
        /*0058*/ 	.byte	0x04, 0x17
        /*005a*/ 	.short	(.L_71 - .L_70)
.L_70:
        /*005c*/ 	.word	0x00000000
        /*0060*/ 	.short	0x0001
        /*0062*/ 	.short	0x0008
        /*0064*/ 	.byte	0x00, 0xf5, 0x21, 0x00


	//----- nvinfo : EIATTR_KPARAM_INFO
	.align		4
.L_71:
        /*0068*/ 	.byte	0x04, 0x17
        /*006a*/ 	.short	(.L_73 - .L_72)
.L_72:
        /*006c*/ 	.word	0x00000000
        /*0070*/ 	.short	0x0000
        /*0072*/ 	.short	0x0000
        /*0074*/ 	.byte	0x00, 0xf5, 0x21, 0x00


	//----- nvinfo : EIATTR_SPARSE_MMA_MASK
	.align		4
.L_73:
        /*0078*/ 	.byte	0x03, 0x50
        /*007a*/ 	.short	0x0000


	//----- nvinfo : EIATTR_MAXREG_COUNT
	.align		4
        /*007c*/ 	.byte	0x03, 0x1b
        /*007e*/ 	.short	0x00ff


	//----- nvinfo : EIATTR_MERCURY_ISA_VERSION
	.align		4
        /*0080*/ 	.byte	0x03, 0x5f
        /*0082*/ 	.short	0x0101


	//----- nvinfo : EIATTR_VRC_CTA_INIT_COUNT
	.align		4
        /*0084*/ 	.byte	0x02, 0x4a
	.zero		1
	.zero		1


	//----- nvinfo : EIATTR_EXIT_INSTR_OFFSETS
	.align		4
        /*0088*/ 	.byte	0x04, 0x1c
        /*008a*/ 	.short	(.L_75 - .L_74)


	//   ....[0]....
.L_74:
        /*008c*/ 	.word	0x00000090


	//   ....[1]....
        /*0090*/ 	.word	0x00000160


	//   ....[2]....
        /*0094*/ 	.word	0x000001b0


	//   ....[3]....
        /*0098*/ 	.word	0x00000200


	//----- nvinfo : EIATTR_CBANK_PARAM_SIZE
	.align		4
.L_75:
        /*009c*/ 	.byte	0x03, 0x19
        /*009e*/ 	.short	0x0038


	//----- nvinfo : EIATTR_PARAM_CBANK
	.align		4
        /*00a0*/ 	.byte	0x04, 0x0a
        /*00a2*/ 	.short	(.L_77 - .L_76)
	.align		4
.L_76:
        /*00a4*/ 	.word	index@(.nv.constant0._Z12edge_centricPjS_S_S_S_S_S_)
        /*00a8*/ 	.short	0x0380
        /*00aa*/ 	.short	0x0038


	//----- nvinfo : EIATTR_SW_WAR
	.align		4
.L_77:
        /*00ac*/ 	.byte	0x04, 0x36
        /*00ae*/ 	.short	(.L_79 - .L_78)
.L_78:
        /*00b0*/ 	.word	0x00000008
.L_79:


//--------------------- .nv.info._Z24vertex_centric_bottom_upPjS_S_S_S_S_S_ --------------------------
	.section	.nv.info._Z24vertex_centric_bottom_upPjS_S_S_S_S_S_,"",@"SHT_CUDA_INFO"
	.sectionflags	@""
	.align	4


	//----- nvinfo : EIATTR_CUDA_API_VERSION
	.align		4
        /*0000*/ 	.byte	0x04, 0x37
        /*0002*/ 	.short	(.L_81 - .L_80)
.L_80:
        /*0004*/ 	.word	0x00000082


	//----- nvinfo : EIATTR_KPARAM_INFO
	.align		4
.L_81:
        /*0008*/ 	.byte	0x04, 0x17
        /*000a*/ 	.short	(.L_83 - .L_82)
.L_82:
        /*000c*/ 	.word	0x00000000
        /*0010*/ 	.short	0x0006
        /*0012*/ 	.short	0x0030
        /*0014*/ 	.byte	0x00, 0xf5, 0x21, 0x00


	//----- nvinfo : EIATTR_KPARAM_INFO
	.align		4
.L_83:
        /*0018*/ 	.byte	0x04, 0x17
        /*001a*/ 	.short	(.L_85 - .L_84)
.L_84:
        /*001c*/ 	.word	0x00000000
        /*0020*/ 	.short	0x0005
        /*0022*/ 	.short	0x0028
        /*0024*/ 	.byte	0x00, 0xf5, 0x21, 0x00


	//----- nvinfo : EIATTR_KPARAM_INFO
	.align		4
.L_85:
        /*0028*/ 	.byte	0x04, 0x17
        /*002a*/ 	.short	(.L_87 - .L_86)
.L_86:
        /*002c*/ 	.word	0x00000000
        /*0030*/ 	.short	0x0004
        /*0032*/ 	.short	0x0020
        /*0034*/ 	.byte	0x00, 0xf5, 0x21, 0x00


	//----- nvinfo : EIATTR_KPARAM_INFO
	.align		4
.L_87:
        /*0038*/ 	.byte	0x04, 0x17
        /*003a*/ 	.short	(.L_89 - .L_88)
.L_88:
        /*003c*/ 	.word	0x00000000
        /*0040*/ 	.short	0x0003
        /*0042*/ 	.short	0x0018
        /*0044*/ 	.byte	0x00, 0xf5, 0x21, 0x00


	//----- nvinfo : EIATTR_KPARAM_INFO
	.align		4
.L_89:
        /*0048*/ 	.byte	0x04, 0x17
        /*004a*/ 	.short	(.L_91 - .L_90)
.L_90:
        /*004c*/ 	.word	0x00000000
        /*0050*/ 	.short	0x0002
        /*0052*/ 	.short	0x0010
        /*0054*/ 	.byte	0x00, 0xf5, 0x21, 0x00


	//----- nvinfo : EIATTR_KPARAM_INFO
	.align		4
.L_91:
        /*0058*/ 	.byte	0x04, 0x17
        /*005a*/ 	.short	(.L_93 - .L_92)
.L_92:
        /*005c*/ 	.word	0x00000000
        /*0060*/ 	.short	0x0001
        /*0062*/ 	.short	0x0008
        /*0064*/ 	.byte	0x00, 0xf5, 0x21, 0x00


	//----- nvinfo : EIATTR_KPARAM_INFO
	.align		4
.L_93:
        /*0068*/ 	.byte	0x04, 0x17
        /*006a*/ 	.short	(.L_95 - .L_94)
.L_94:
        /*006c*/ 	.word	0x00000000
        /*0070*/ 	.short	0x0000
        /*0072*/ 	.short	0x0000
        /*0074*/ 	.byte	0x00, 0xf5, 0x21, 0x00


	//----- nvinfo : EIATTR_SPARSE_MMA_MASK
	.align		4
.L_95:
        /*0078*/ 	.byte	0x03, 0x50
        /*007a*/ 	.short	0x0000


	//----- nvinfo : EIATTR_MAXREG_COUNT
	.align		4
        /*007c*/ 	.byte	0x03, 0x1b
        /*007e*/ 	.short	0x00ff


	//----- nvinfo : EIATTR_MERCURY_ISA_VERSION
	.align		4
        /*0080*/ 	.byte	0x03, 0x5f
        /*0082*/ 	.short	0x0101


	//----- nvinfo : EIATTR_VRC_CTA_INIT_COUNT
	.align		4
        /*0084*/ 	.byte	0x02, 0x4a
	.zero		1
	.zero		1


	//----- nvinfo : EIATTR_EXIT_INSTR_OFFSETS
	.align		4
        /*0088*/ 	.byte	0x04, 0x1c
        /*008a*/ 	.short	(.L_97 - .L_96)


	//   ....[0]....
.L_96:
        /*008c*/ 	.word	0x00000090


	//   ....[1]....
        /*0090*/ 	.word	0x000000e0


	//   ....[2]....
        /*0094*/ 	.word	0x00000140


	//   ....[3]....
        /*0098*/ 	.word	0x00000250


	//   ....[4]....
        /*009c*/ 	.word	0x00000310


	//----- nvinfo : EIATTR_CRS_STACK_SIZE
	.align		4
.L_97:
        /*00a0*/ 	.byte	0x04, 0x1e
        /*00a2*/ 	.short	(.L_99 - .L_98)
.L_98:
        /*00a4*/ 	.word	0x00000000


	//----- nvinfo : EIATTR_CBANK_PARAM_SIZE
	.align		4
.L_99:
        /*00a8*/ 	.byte	0x03, 0x19
        /*00aa*/ 	.short	0x0038


	//----- nvinfo : EIATTR_PARAM_CBANK
	.align		4
        /*00ac*/ 	.byte	0x04, 0x0a
        /*00ae*/ 	.short	(.L_101 - .L_100)
	.align		4
.L_100:
        /*00b0*/ 	.word	index@(.nv.constant0._Z24vertex_centric_bottom_upPjS_S_S_S_S_S_)
        /*00b4*/ 	.short	0x0380
        /*00b6*/ 	.short	0x0038


	//----- nvinfo : EIATTR_SW_WAR
	.align		4
.L_101:
        /*00b8*/ 	.byte	0x04, 0x36
        /*00ba*/ 	.short	(.L_103 - .L_102)
.L_102:
        /*00bc*/ 	.word	0x00000008
.L_103:


//--------------------- .nv.info._Z19bfs_kernel_top_downPjS_S_S_S_S_S_ --------------------------
	.section	.nv.info._Z19bfs_kernel_top_downPjS_S_S_S_S_S_,"",@"SHT_CUDA_INFO"
	.sectionflags	@""
	.align	4


	//----- nvinfo : EIATTR_CUDA_API_VERSION
	.align		4
        /*0000*/ 	.byte	0x04, 0x37
        /*0002*/ 	.short	(.L_105 - .L_104)
.L_104:
        /*0004*/ 	.word	0x00000082


	//----- nvinfo : EIATTR_KPARAM_INFO
	.align		4
.L_105:
        /*0008*/ 	.byte	0x04, 0x17
        /*000a*/ 	.short	(.L_107 - .L_106)
.L_106:
        /*000c*/ 	.word	0x00000000
        /*0010*/ 	.short	0x0006
        /*0012*/ 	.short	0x0030
        /*0014*/ 	.byte	0x00, 0xf5, 0x21, 0x00


	//----- nvinfo : EIATTR_KPARAM_INFO
	.align		4
.L_107:
        /*0018*/ 	.byte	0x04, 0x17
        /*001a*/ 	.short	(.L_109 - .L_108)
.L_108:
        /*001c*/ 	.word	0x00000000
        /*0020*/ 	.short	0x0005
        /*0022*/ 	.short	0x0028
        /*0024*/ 	.byte	0x00, 0xf5, 0x21, 0x00


	//----- nvinfo : EIATTR_KPARAM_INFO
	.align		4
.L_109:
        /*0028*/ 	.byte	0x04, 0x17
        /*002a*/ 	.short	(.L_111 - .L_110)
.L_110:
        /*002c*/ 	.word	0x00000000
        /*0030*/ 	.short	0x0004
        /*0032*/ 	.short	0x0020
        /*0034*/ 	.byte	0x00, 0xf5, 0x21, 0x00


	//----- nvinfo : EIATTR_KPARAM_INFO
	.align		4
.L_111:
        /*0038*/ 	.byte	0x04, 0x17
        /*003a*/ 	.short	(.L_113 - .L_112)
.L_112:
        /*003c*/ 	.word	0x00000000
        /*0040*/ 	.short	0x0003
        /*0042*/ 	.short	0x0018
        /*0044*/ 	.byte	0x00, 0xf5, 0x21, 0x00


	//----- nvinfo : EIATTR_KPARAM_INFO
	.align		4
.L_113:
        /*0048*/ 	.byte	0x04, 0x17
        /*004a*/ 	.short	(.L_115 - .L_114)
.L_114:
        /*004c*/ 	.word	0x00000000
        /*0050*/ 	.short	0x0002
        /*0052*/ 	.short	0x0010
        /*0054*/ 	.byte	0x00, 0xf5, 0x21, 0x00


	//----- nvinfo : EIATTR_KPARAM_INFO
	.align		4
.L_115:
        /*0058*/ 	.byte	0x04, 0x17
        /*005a*/ 	.short	(.L_117 - .L_116)
.L_116:
        /*005c*/ 	.word	0x00000000
        /*0060*/ 	.short	0x0001
        /*0062*/ 	.short	0x0008
        /*0064*/ 	.byte	0x00, 0xf5, 0x21, 0x00


	//----- nvinfo : EIATTR_KPARAM_INFO
	.align		4
.L_117:
        /*0068*/ 	.byte	0x04, 0x17
        /*006a*/ 	.short	(.L_119 - .L_118)
.L_118:
        /*006c*/ 	.word	0x00000000
        /*0070*/ 	.short	0x0000
        /*0072*/ 	.short	0x0000
        /*0074*/ 	.byte	0x00, 0xf5, 0x21, 0x00


	//----- nvinfo : EIATTR_SPARSE_MMA_MASK
	.align		4
.L_119:
        /*0078*/ 	.byte	0x03, 0x50
        /*007a*/ 	.short	0x0000


	//----- nvinfo : EIATTR_MAXREG_COUNT
	.align		4
        /*007c*/ 	.byte	0x03, 0x1b
        /*007e*/ 	.short	0x00ff


	//----- nvinfo : EIATTR_MERCURY_ISA_VERSION
	.align		4
        /*0080*/ 	.byte	0x03, 0x5f
        /*0082*/ 	.short	0x0101


	//----- nvinfo : EIATTR_VRC_CTA_INIT_COUNT
	.align		4
        /*0084*/ 	.byte	0x02, 0x4a
	.zero		1
	.zero		1


	//----- nvinfo : EIATTR_EXIT_INSTR_OFFSETS
	.align		4
        /*0088*/ 	.byte	0x04, 0x1c
        /*008a*/ 	.short	(.L_121 - .L_120)


	//   ....[0]....
.L_120:
        /*008c*/ 	.word	0x00000090


	//   ....[1]....
        /*0090*/ 	.word	0x00000110


	//   ....[2]....
        /*0094*/ 	.word	0x00000170


	//   ....[3]....
        /*0098*/ 	.word	0x000002d0


	//----- nvinfo : EIATTR_CRS_STACK_SIZE
	.align		4
.L_121:
        /*009c*/ 	.byte	0x04, 0x1e
        /*009e*/ 	.short	(.L_123 - .L_122)
.L_122:
        /*00a0*/ 	.word	0x00000000


	//----- nvinfo : EIATTR_CBANK_PARAM_SIZE
	.align		4
.L_123:
        /*00a4*/ 	.byte	0x03, 0x19
        /*00a6*/ 	.short	0x0038


	//----- nvinfo : EIATTR_PARAM_CBANK
	.align		4
        /*00a8*/ 	.byte	0x04, 0x0a
        /*00aa*/ 	.short	(.L_125 - .L_124)
	.align		4
.L_124:
        /*00ac*/ 	.word	index@(.nv.constant0._Z19bfs_kernel_top_downPjS_S_S_S_S_S_)
        /*00b0*/ 	.short	0x0380
        /*00b2*/ 	.short	0x0038


	//----- nvinfo : EIATTR_SW_WAR
	.align		4
.L_125:
        /*00b4*/ 	.byte	0x04, 0x36
        /*00b6*/ 	.short	(.L_127 - .L_126)
.L_126:
        /*00b8*/ 	.word	0x00000008
.L_127:


//--------------------- .nv.callgraph             --------------------------
	.section	.nv.callgraph,"",@"SHT_CUDA_CALLGRAPH"
	.align	4
	.sectionentsize	8
	.align		4
        /*0000*/ 	.word	0x00000000
	.align		4
        /*0004*/ 	.word	0xffffffff
	.align		4
        /*0008*/ 	.word	0x00000000
	.align		4
        /*000c*/ 	.word	0xfffffffe
	.align		4
        /*0010*/ 	.word	0x00000000
	.align		4
        /*0014*/ 	.word	0xfffffffd
	.align		4
        /*0018*/ 	.word	0x00000000
	.align		4
        /*001c*/ 	.word	0xfffffffc


//--------------------- .text._Z32vertex_centric_top_down_forntierPjS_S_S_S_S_S_S_S_S_S_ --------------------------
	.section	.text._Z32vertex_centric_top_down_forntierPjS_S_S_S_S_S_S_S_S_S_,"ax",@progbits
	.align	128
        .global         _Z32vertex_centric_top_down_forntierPjS_S_S_S_S_S_S_S_S_S_
        .type           _Z32vertex_centric_top_down_forntierPjS_S_S_S_S_S_S_S_S_S_,@function
        .size           _Z32vertex_centric_top_down_forntierPjS_S_S_S_S_S_S_S_S_S_,(.L_x_13 - _Z32vertex_centric_top_down_forntierPjS_S_S_S_S_S_S_S_S_S_)
        .other          _Z32vertex_centric_top_down_forntierPjS_S_S_S_S_S_S_S_S_S_,@"STO_CUDA_ENTRY STV_DEFAULT"
_Z32vertex_centric_top_down_forntierPjS_S_S_S_S_S_S_S_S_S_:
.text._Z32vertex_centric_top_down_forntierPjS_S_S_S_S_S_S_S_S_S_:
[----:B------:R-:W-:Y:S08]  /*0000*/  LDC R1, c[0x0][0x37c] ;  /* 0x0000df00ff017b82 */ /* 0x000ff00000000800 */
[----:B------:R-:W0:Y:S01]  /*0010*/  LDC.64 R2, c[0x0][0x3c8] ;  /* 0x0000f200ff027b82 */ /* 0x000e220000000a00 */
[----:B------:R-:W0:Y:S02]  /*0020*/  LDCU.64 UR4, c[0x0][0x358] ;  /* 0x00006b00ff0477ac */ /* 0x000e240008000a00 */
[----:B0-----:R-:W2:Y:S05]  /*0030*/  LDG.E R2, desc[UR4][R2.64] ;  /* 0x0000000402027981 */ /* 0x001eaa000c1e1900 */
[----:B------:R-:W0:Y:S01]  /*0040*/  S2UR UR6, SR_CTAID.X ;  /* 0x00000000000679c3 */ /* 0x000e220000002500 */
[----:B------:R-:W0:Y:S07]  /*0050*/  S2R R0, SR_TID.X ;  /* 0x0000000000007919 */ /* 0x000e2e0000002100 */
[----:B------:R-:W0:Y:S02]  /*0060*/  LDC R7, c[0x0][0x360] ;  /* 0x0000d800ff077b82 */ /* 0x000e240000000800 */
[----:B0-----:R-:W-:-:S05]  /*0070*/  IMAD R7, R7, UR6, R0 ;  /* 0x0000000607077c24 */ /* 0x001fca000f8e0200 */
[----:B--2---:R-:W-:-:S13]  /*0080*/  ISETP.GE.U32.AND P0, PT, R7, R2, PT ;  /* 0x000000020700720c */ /* 0x004fda0003f06070 */
[----:B------:R-:W-:Y:S05]  /*0090*/  @P0 EXIT ;  /* 0x000000000000094d */ /* 0x000fea0003800000 */
[----:B------:R-:W0:Y:S08]  /*00a0*/  LDC.64 R4, c[0x0][0x3b8] ;  /* 0x0000ee00ff047b82 */ /* 0x000e300000000a00 */
[----:B------:R-:W1:Y:S01]  /*00b0*/  LDC.64 R2, c[0x0][0x380] ;  /* 0x0000e000ff027b82 */ /* 0x000e620000000a00 */
[----:B0-----:R-:W-:-:S06]  /*00c0*/  IMAD.WIDE.U32 R4, R7, 0x4, R4 ;  /* 0x0000000407047825 */ /* 0x001fcc00078e0004 */
[----:B------:R-:W2:Y:S02]  /*00d0*/  LDG.E R5, desc[UR4][R4.64] ;  /* 0x0000000404057981 */ /* 0x000ea4000c1e1900 */
[C---:B--2---:R-:W-:Y:S01]  /*00e0*/  IADD3 R9, PT, PT, R5.reuse, 0x1, RZ ;  /* 0x0000000105097810 */ /* 0x044fe20007ffe0ff */
[----:B-1----:R-:W-:-:S04]  /*00f0*/  IMAD.WIDE.U32 R6, R5, 0x4, R2 ;  /* 0x0000000405067825 */ /* 0x002fc800078e0002 */
[----:B------:R-:W-:Y:S01]  /*0100*/  IMAD.WIDE.U32 R2, R9, 0x4, R2 ;  /* 0x0000000409027825 */ /* 0x000fe200078e0002 */
[----:B------:R-:W2:Y:S04]  /*0110*/  LDG.E R13, desc[UR4][R6.64] ;  /* 0x00000004060d7981 */ /* 0x000ea8000c1e1900 */
[----:B------:R-:W2:Y:S02]  /*0120*/  LDG.E R0, desc[UR4][R2.64] ;  /* 0x0000000402007981 */ /* 0x000ea4000c1e1900 */
[----:B--2---:R-:W-:-:S13]  /*0130*/  ISETP.GE.U32.AND P0, PT, R13, R0, PT ;  /* 0x000000000d00720c */ /* 0x004fda0003f06070 */
[----:B------:R-:W-:Y:S05]  /*0140*/  @P0 EXIT ;  /* 0x000000000000094d */ /* 0x000fea0003800000 */
[----:B------:R-:W0:Y:S08]  /*0150*/  LDC.64 R4, c[0x0][0x3b0] ;  /* 0x0000ec00ff047b82 */ /* 0x000e300000000a00 */
[----:B------:R-:W1:Y:S08]  /*0160*/  LDC.64 R6, c[0x0][0x388] ;  /* 0x0000e200ff067b82 */ /* 0x000e700000000a00 */
[----:B------:R-:W2:Y:S08]  /*0170*/  LDC.64 R8, c[0x0][0x3a0] ;  /* 0x0000e800ff087b82 */ /* 0x000eb00000000a00 */
[----:B------:R-:W3:Y:S02]  /*0180*/  LDC.64 R10, c[0x0][0x3c0] ;  /* 0x0000f000ff0a7b82 */ /* 0x000ee40000000a00 */
.L_x_2:
[----:B01----:R-:W-:Y:S01]  /*0190*/  IMAD.WIDE.U32 R14, R13, 0x4, R6 ;  /* 0x000000040d0e7825 */ /* 0x003fe200078e0006 */
[----:B0-----:R-:W4:Y:S04]  /*01a0*/  LDG.E R19, desc[UR4][R4.64] ;  /* 0x0000000404137981 */ /* 0x001f28000c1e1900 */
[----:B------:R-:W2:Y:S01]  /*01b0*/  LDG.E R17, desc[UR4][R14.64] ;  /* 0x000000040e117981 */ /* 0x000ea2000c1e1900 */
[----:B------:R-:W-:Y:S01]  /*01c0*/  MOV R18, 0xffffffff ;  /* 0xffffffff00127802 */ /* 0x000fe20000000f00 */
[----:B--2---:R-:W-:-:S06]  /*01d0*/  IMAD.WIDE.U32 R16, R17, 0x4, R8 ;  /* 0x0000000411107825 */ /* 0x004fcc00078e0008 */
[----:B----4-:R-:W2:Y:S01]  /*01e0*/  ATOMG.E.CAS.STRONG.GPU PT, R16, [R16], R18, R19 ;  /* 0x00000012101073a9 */ /* 0x010ea200001ee113 */
[----:B------:R-:W-:Y:S01]  /*01f0*/  BSSY.RECONVERGENT B0, `(.L_x_0) ;  /* 0x0000012000007945 */ /* 0x000fe20003800200 */
[----:B--2---:R-:W-:-:S13]  /*0200*/  ISETP.NE.AND P0, PT, R16, -0x1, PT ;  /* 0xffffffff1000780c */ /* 0x004fda0003f05270 */
[----:B------:R-:W-:Y:S05]  /*0210*/  @P0 BRA `(.L_x_1) ;  /* 0x00000000003c0947 */ /* 0x000fea0003800000 */
[----:B------:R-:W0:Y:S01]  /*0220*/  S2R R19, SR_LANEID ;  /* 0x0000000000137919 */ /* 0x000e220000000000 */
[----:B------:R-:W-:Y:S01]  /*0230*/  VOTEU.ANY UR6, UPT, PT ;  /* 0x0000000000067886 */ /* 0x000fe200038e0100 */
[----:B------:R-:W1:Y:S01]  /*0240*/  LDC.64 R16, c[0x0][0x3d0] ;  /* 0x0000f400ff107b82 */ /* 0x000e620000000a00 */
[----:B------:R-:W0:Y:S01]  /*0250*/  FLO.U32 R0, UR6 ;  /* 0x0000000600007d00 */ /* 0x000e2200080e0000 */
[----:B------:R-:W2:Y:S07]  /*0260*/  LDG.E R15, desc[UR4][R14.64] ;  /* 0x000000040e0f7981 */ /* 0x000eae000c1e1900 */
[----:B------:R-:W1:Y:S01]  /*0270*/  POPC R21, UR6 ;  /* 0x0000000600157d09 */ /* 0x000e620008000000 */
[----:B0-----:R-:W-:-:S13]  /*0280*/  ISETP.EQ.U32.AND P0, PT, R0, R19, PT ;  /* 0x000000130000720c */ /* 0x001fda0003f02070 */
[----:B-1----:R-:W4:Y:S01]  /*0290*/  @P0 ATOMG.E.ADD.STRONG.GPU PT, R17, desc[UR4][R16.64], R21 ;  /* 0x80000015101109a8 */ /* 0x002f2200081ef104 */
[----:B------:R-:W0:Y:S02]  /*02a0*/  S2R R12, SR_LTMASK ;  /* 0x00000000000c7919 */ /* 0x000e240000003900 */
[----:B0-----:R-:W-:-:S06]  /*02b0*/  LOP3.LUT R12, R12, UR6, RZ, 0xc0, !PT ;  /* 0x000000060c0c7c12 */ /* 0x001fcc000f8ec0ff */
[----:B------:R-:W0:Y:S01]  /*02c0*/  POPC R12, R12 ;  /* 0x0000000c000c7309 */ /* 0x000e220000000000 */
[----:B----4-:R-:W0:Y:S02]  /*02d0*/  SHFL.IDX PT, R19, R17, R0, 0x1f ;  /* 0x00001f0011137589 */ /* 0x010e2400000e0000 */
[----:B0-----:R-:W-:-:S05]  /*02e0*/  IADD3 R19, PT, PT, R19, R12, RZ ;  /* 0x0000000c13137210 */ /* 0x001fca0007ffe0ff */
[----:B---3--:R-:W-:-:S05]  /*02f0*/  IMAD.WIDE.U32 R18, R19, 0x4, R10 ;  /* 0x0000000413127825 */ /* 0x008fca00078e000a */
[----:B--2---:R0:W-:Y:S02]  /*0300*/  STG.E desc[UR4][R18.64], R15 ;  /* 0x0000000f12007986 */ /* 0x0041e4000c101904 */
.L_x_1:
[----:B------:R-:W-:Y:S05]  /*0310*/  BSYNC.RECONVERGENT B0 ;  /* 0x0000000000007941 */ /* 0x000fea0003800200 */
.L_x_0:
[----:B------:R-:W2:Y:S01]  /*0320*/  LDG.E R0, desc[UR4][R2.64] ;  /* 0x0000000402007981 */ /* 0x000ea2000c1e1900 */
[----:B------:R-:W-:-:S04]  /*0330*/  IADD3 R13, PT, PT, R13, 0x1, RZ ;  /* 0x000000010d0d7810 */ /* 0x000fc80007ffe0ff */
[----:B--2---:R-:W-:-:S13]  /*0340*/  ISETP.GE.U32.AND P0, PT, R13, R0, PT ;  /* 0x000000000d00720c */ /* 0x004fda0003f06070 */
[----:B------:R-:W-:Y:S05]  /*0350*/  @!P0 BRA `(.L_x_2) ;  /* 0xfffffffc008c8947 */ /* 0x000fea000383ffff */
[----:B------:R-:W-:Y:S05]  /*0360*/  EXIT ;  /* 0x000000000000794d */ /* 0x000fea0003800000 */
.L_x_3:
[----:B------:R-:W-:-:S00]  /*0370*/  BRA `(.L_x_3) ;  /* 0xfffffffc00fc7947 */ /* 0x000fc0000383ffff */
[----:B------:R-:W-:-:S00]  /*0380*/  NOP ;  /* 0x0000000000007918 */ /* 0x000fc00000000000 */
[----:B------:R-:W-:-:S00]  /*0390*/  NOP ;  /* 0x0000000000007918 */ /* 0x000fc00000000000 */
[----:B------:R-:W-:-:S00]  /*03a0*/  NOP ;  /* 0x0000000000007918 */ /* 0x000fc00000000000 */
[----:B------:R-:W-:-:S00]  /*03b0*/  NOP ;  /* 0x0000000000007918 */ /* 0x000fc00000000000 */
[----:B------:R-:W-:-:S00]  /*03c0*/  NOP ;  /* 0x0000000000007918 */ /* 0x000fc00000000000 */
[----:B------:R-:W-:-:S00]  /*03d0*/  NOP ;  /* 0x0000000000007918 */ /* 0x000fc00000000000 */
[----:B------:R-:W-:-:S00]  /*03e0*/  NOP ;  /* 0x0000000000007918 */ /* 0x000fc00000000000 */
[----:B------:R-:W-:-:S00]  /*03f0*/  NOP ;  /* 0x0000000000007918 */ /* 0x000fc00000000000 */
.L_x_13:


//--------------------- .text._Z12edge_centricPjS_S_S_S_S_S_ --------------------------
	.section	.text._Z12edge_centricPjS_S_S_S_S_S_,"ax",@progbits
	.align	128
        .global         _Z12edge_centricPjS_S_S_S_S_S_
        .type           _Z12edge_centricPjS_S_S_S_S_S_,@function
        .size           _Z12edge_centricPjS_S_S_S_S_S_,(.L_x_14 - _Z12edge_centricPjS_S_S_S_S_S_)
        .other          _Z12edge_centricPjS_S_S_S_S_S_,@"STO_CUDA_ENTRY STV_DEFAULT"
_Z12edge_centricPjS_S_S_S_S_S_:
.text._Z12edge_centricPjS_S_S_S_S_S_:
        /* <DEDUP_REMOVED lines=11> */
[----:B------:R-:W1:Y:S08]  /*00b0*/  LDC.64 R10, c[0x0][0x3a0] ;  /* 0x0000e800ff0a7b82 */ /* 0x000e700000000a00 */
[----:B------:R-:W2:Y:S01]  /*00c0*/  LDC.64 R8, c[0x0][0x3b0] ;  /* 0x0000ec00ff087b82 */ /* 0x000ea20000000a00 */
[----:B0-----:R-:W-:-:S07]  /*00d0*/  IMAD.WIDE.U32 R2, R13, 0x4, R2 ;  /* 0x000000040d027825 */ /* 0x001fce00078e0002 */
[----:B------:R-:W0:Y:S01]  /*00e0*/  LDC.64 R4, c[0x0][0x388] ;  /* 0x0000e200ff047b82 */ /* 0x000e220000000a00 */
[----:B------:R-:W1:Y:S04]  /*00f0*/  LDG.E R3, desc[UR4][R2.64] ;  /* 0x0000000402037981 */ /* 0x000e68000c1e1900 */
[----:B--2---:R-:W2:Y:S01]  /*0100*/  LDG.E R9, desc[UR4][R8.64] ;  /* 0x0000000408097981 */ /* 0x004ea2000c1e1900 */
[----:B-1----:R-:W-:-:S06]  /*0110*/  IMAD.WIDE.U32 R6, R3, 0x4, R10 ;  /* 0x0000000403067825 */ /* 0x002fcc00078e000a */
[----:B------:R-:W3:Y:S01]  /*0120*/  LDG.E R6, desc[UR4][R6.64] ;  /* 0x0000000406067981 */ /* 0x000ee2000c1e1900 */
[----:B--2---:R-:W-:Y:S01]  /*0130*/  IADD3 R15, PT, PT, R9, -0x1, RZ ;  /* 0xffffffff090f7810 */ /* 0x004fe20007ffe0ff */
[----:B0-----:R-:W-:-:S03]  /*0140*/  IMAD.WIDE.U32 R4, R13, 0x4, R4 ;  /* 0x000000040d047825 */ /* 0x001fc600078e0004 */
[----:B---3--:R-:W-:-:S13]  /*0150*/  ISETP.NE.AND P0, PT, R6, R15, PT ;  /* 0x0000000f0600720c */ /* 0x008fda0003f05270 */
[----:B------:R-:W-:Y:S05]  /*0160*/  @P0 EXIT ;  /* 0x000000000000094d */ /* 0x000fea0003800000 */
[----:B------:R-:W2:Y:S02]  /*0170*/  LDG.E R3, desc[UR4][R4.64] ;  /* 0x0000000404037981 */ /* 0x000ea4000c1e1900 */
[----:B--2---:R-:W-:-:S05]  /*0180*/  IMAD.WIDE.U32 R2, R3, 0x4, R10 ;  /* 0x0000000403027825 */ /* 0x004fca00078e000a */
[----:B------:R-:W2:Y:S02]  /*0190*/  LDG.E R0, desc[UR4][R2.64] ;  /* 0x0000000402007981 */ /* 0x000ea4000c1e1900 */
[----:B--2---:R-:W-:-:S13]  /*01a0*/  ISETP.NE.AND P0, PT, R0, -0x1, PT ;  /* 0xffffffff0000780c */ /* 0x004fda0003f05270 */
[----:B------:R-:W-:Y:S05]  /*01b0*/  @P0 EXIT ;  /* 0x000000000000094d */ /* 0x000fea0003800000 */
[----:B------:R-:W0:Y:S01]  /*01c0*/  LDC.64 R4, c[0x0][0x3a8] ;  /* 0x0000ea00ff047b82 */ /* 0x000e220000000a00 */
[----:B------:R-:W-:Y:S01]  /*01d0*/  HFMA2 R7, -RZ, RZ, 0, 5.9604644775390625e-08 ;  /* 0x00000001ff077431 */ /* 0x000fe200000001ff */
[----:B------:R-:W-:Y:S04]  /*01e0*/  STG.E desc[UR4][R2.64], R9 ;  /* 0x0000000902007986 */ /* 0x000fe8000c101904 */
[----:B0-----:R-:W-:Y:S01]  /*01f0*/  STG.E desc[UR4][R4.64], R7 ;  /* 0x0000000704007986 */ /* 0x001fe2000c101904 */
[----:B------:R-:W-:Y:S05]  /*0200*/  EXIT ;  /* 0x000000000000794d */ /* 0x000fea0003800000 */
.L_x_4:
        /* <DEDUP_REMOVED lines=15> */
.L_x_14:


//--------------------- .text._Z24vertex_centric_bottom_upPjS_S_S_S_S_S_ --------------------------
	.section	.text._Z24vertex_centric_bottom_upPjS_S_S_S_S_S_,"ax",@progbits
	.align	128
        .global         _Z24vertex_centric_bottom_upPjS_S_S_S_S_S_
        .type           _Z24vertex_centric_bottom_upPjS_S_S_S_S_S_,@function
        .size           _Z24vertex_centric_bottom_upPjS_S_S_S_S_S_,(.L_x_15 - _Z24vertex_centric_bottom_upPjS_S_S_S_S_S_)
        .other          _Z24vertex_centric_bottom_upPjS_S_S_S_S_S_,@"STO_CUDA_ENTRY STV_DEFAULT"
_Z24vertex_centric_bottom_upPjS_S_S_S_S_S_:
.text._Z24vertex_centric_bottom_upPjS_S_S_S_S_S_:
        /* <DEDUP_REMOVED lines=10> */
[----:B------:R-:W0:Y:S02]  /*00a0*/  LDC.64 R8, c[0x0][0x3a0] ;  /* 0x0000e800ff087b82 */ /* 0x000e240000000a00 */
[----:B0-----:R-:W-:-:S05]  /*00b0*/  IMAD.WIDE.U32 R2, R7, 0x4, R8 ;  /* 0x0000000407027825 */ /* 0x001fca00078e0008 */
[----:B------:R-:W2:Y:S02]  /*00c0*/  LDG.E R0, desc[UR4][R2.64] ;  /* 0x0000000402007981 */ /* 0x000ea4000c1e1900 */
[----:B--2---:R-:W-:-:S13]  /*00d0*/  ISETP.NE.AND P0, PT, R0, -0x1, PT ;  /* 0xffffffff0000780c */ /* 0x004fda0003f05270 */
[----:B------:R-:W-:Y:S05]  /*00e0*/  @P0 EXIT ;  /* 0x000000000000094d */ /* 0x000fea0003800000 */
[----:B------:R-:W0:Y:S02]  /*00f0*/  LDC.64 R4, c[0x0][0x388] ;  /* 0x0000e200ff047b82 */ /* 0x000e240000000a00 */
[----:B0-----:R-:W-:-:S05]  /*0100*/  IMAD.WIDE.U32 R4, R7, 0x4, R4 ;  /* 0x0000000407047825 */ /* 0x001fca00078e0004 */
[----:B------:R-:W2:Y:S04]  /*0110*/  LDG.E R11, desc[UR4][R4.64] ;  /* 0x00000004040b7981 */ /* 0x000ea8000c1e1900 */
[----:B------:R-:W2:Y:S02]  /*0120*/  LDG.E R0, desc[UR4][R4.64+0x4] ;  /* 0x0000040404007981 */ /* 0x000ea4000c1e1900 */
[----:B--2---:R-:W-:-:S13]  /*0130*/  ISETP.GE.U32.AND P0, PT, R11, R0, PT ;  /* 0x000000000b00720c */ /* 0x004fda0003f06070 */
[----:B------:R-:W-:Y:S05]  /*0140*/  @P0 EXIT ;  /* 0x000000000000094d */ /* 0x000fea0003800000 */
[----:B------:R-:W0:Y:S01]  /*0150*/  LDC.64 R6, c[0x0][0x380] ;  /* 0x0000e000ff067b82 */ /* 0x000e220000000a00 */
[----:B------:R-:W-:-:S07]  /*0160*/  MOV R15, R11 ;  /* 0x0000000b000f7202 */ /* 0x000fce0000000f00 */
[----:B------:R-:W1:Y:S08]  /*0170*/  LDC.64 R4, c[0x0][0x3b0] ;  /* 0x0000ec00ff047b82 */ /* 0x000e700000000a00 */
[----:B------:R-:W2:Y:S01]  /*0180*/  LDC.64 R10, c[0x0][0x380] ;  /* 0x0000e000ff0a7b82 */ /* 0x000ea20000000a00 */
[----:B0-----:R-:W-:-:S07]  /*0190*/  IMAD.WIDE.U32 R6, R15, 0x4, R6 ;  /* 0x000000040f067825 */ /* 0x001fce00078e0006 */
[----:B------:R-:W0:Y:S01]  /*01a0*/  LDC.64 R12, c[0x0][0x3a0] ;  /* 0x0000e800ff0c7b82 */ /* 0x000e220000000a00 */
[----:B------:R-:W3:Y:S04]  /*01b0*/  LDG.E R7, desc[UR4][R6.64] ;  /* 0x0000000406077981 */ /* 0x000ee8000c1e1900 */
[----:B-1----:R-:W4:Y:S01]  /*01c0*/  LDG.E R17, desc[UR4][R4.64] ;  /* 0x0000000404117981 */ /* 0x002f22000c1e1900 */
[----:B---3--:R-:W-:-:S06]  /*01d0*/  IMAD.WIDE.U32 R8, R7, 0x4, R8 ;  /* 0x0000000407087825 */ /* 0x008fcc00078e0008 */
[----:B------:R-:W3:Y:S01]  /*01e0*/  LDG.E R9, desc[UR4][R8.64] ;  /* 0x0000000408097981 */ /* 0x000ee2000c1e1900 */
[----:B----4-:R-:W-:Y:S01]  /*01f0*/  IADD3 R14, PT, PT, R17, -0x1, RZ ;  /* 0xffffffff110e7810 */ /* 0x010fe20007ffe0ff */
[----:B------:R-:W-:Y:S03]  /*0200*/  BSSY.RECONVERGENT B0, `(.L_x_5) ;  /* 0x000000c000007945 */ /* 0x000fe60003800200 */
[----:B---3--:R-:W-:-:S13]  /*0210*/  ISETP.NE.AND P0, PT, R9, R14, PT ;  /* 0x0000000e0900720c */ /* 0x008fda0003f05270 */
[----:B0-2---:R-:W-:Y:S05]  /*0220*/  @!P0 BRA `(.L_x_6) ;  /* 0x0000000000248947 */ /* 0x005fea0003800000 */
.L_x_7:
[----:B------:R-:W-:-:S04]  /*0230*/  IADD3 R15, PT, PT, R15, 0x1, RZ ;  /* 0x000000010f0f7810 */ /* 0x000fc80007ffe0ff */
[----:B------:R-:W-:-:S13]  /*0240*/  ISETP.GE.U32.AND P0, PT, R15, R0, PT ;  /* 0x000000000f00720c */ /* 0x000fda0003f06070 */
[----:B------:R-:W-:Y:S05]  /*0250*/  @P0 EXIT ;  /* 0x000000000000094d */ /* 0x000fea0003800000 */
[----:B------:R-:W-:-:S05]  /*0260*/  IMAD.WIDE.U32 R6, R15, 0x4, R10 ;  /* 0x000000040f067825 */ /* 0x000fca00078e000a */
[----:B------:R-:W2:Y:S02]  /*0270*/  LDG.E R5, desc[UR4][R6.64] ;  /* 0x0000000406057981 */ /* 0x000ea4000c1e1900 */
[----:B--2---:R-:W-:-:S06]  /*0280*/  IMAD.WIDE.U32 R4, R5, 0x4, R12 ;  /* 0x0000000405047825 */ /* 0x004fcc00078e000c */
[----:B------:R-:W2:Y:S02]  /*0290*/  LDG.E R5, desc[UR4][R4.64] ;  /* 0x0000000404057981 */ /* 0x000ea4000c1e1900 */
[----:B--2---:R-:W-:-:S13]  /*02a0*/  ISETP.NE.AND P0, PT, R5, R14, PT ;  /* 0x0000000e0500720c */ /* 0x004fda0003f05270 */
[----:B------:R-:W-:Y:S05]  /*02b0*/  @P0 BRA `(.L_x_7) ;  /* 0xfffffffc00dc0947 */ /* 0x000fea000383ffff */
.L_x_6:
[----:B------:R-:W-:Y:S05]  /*02c0*/  BSYNC.RECONVERGENT B0 ;  /* 0x0000000000007941 */ /* 0x000fea0003800200 */
.L_x_5:
[----:B------:R-:W0:Y:S01]  /*02d0*/  LDC.64 R4, c[0x0][0x3a8] ;  /* 0x0000ea00ff047b82 */ /* 0x000e220000000a00 */
[----:B------:R-:W-:Y:S01]  /*02e0*/  HFMA2 R7, -RZ, RZ, 0, 5.9604644775390625e-08 ;  /* 0x00000001ff077431 */ /* 0x000fe200000001ff */
[----:B------:R-:W-:Y:S04]  /*02f0*/  STG.E desc[UR4][R2.64], R17 ;  /* 0x0000001102007986 */ /* 0x000fe8000c101904 */
[----:B0-----:R-:W-:Y:S01]  /*0300*/  STG.E desc[UR4][R4.64], R7 ;  /* 0x0000000704007986 */ /* 0x001fe2000c101904 */
[----:B------:R-:W-:Y:S05]  /*0310*/  EXIT ;  /* 0x000000000000794d */ /* 0x000fea0003800000 */
.L_x_8:
        /* <DEDUP_REMOVED lines=14> */
.L_x_15:


//--------------------- .text._Z19bfs_kernel_top_downPjS_S_S_S_S_S_ --------------------------
	.section	.text._Z19bfs_kernel_top_downPjS_S_S_S_S_S_,"ax",@progbits
	.align	128
        .global         _Z19bfs_kernel_top_downPjS_S_S_S_S_S_
        .type           _Z19bfs_kernel_top_downPjS_S_S_S_S_S_,@function
        .size           _Z19bfs_kernel_top_downPjS_S_S_S_S_S_,(.L_x_16 - _Z19bfs_kernel_top_downPjS_S_S_S_S_S_)
        .other          _Z19bfs_kernel_top_downPjS_S_S_S_S_S_,@"STO_CUDA_ENTRY STV_DEFAULT"
_Z19bfs_kernel_top_downPjS_S_S_S_S_S_:
.text._Z19bfs_kernel_top_downPjS_S_S_S_S_S_:
        /* <DEDUP_REMOVED lines=13> */
[----:B------:R-:W2:Y:S04]  /*00d0*/  LDG.E R2, desc[UR4][R2.64] ;  /* 0x0000000402027981 */ /* 0x000ea8000c1e1900 */
[----:B-1----:R-:W3:Y:S02]  /*00e0*/  LDG.E R4, desc[UR4][R4.64] ;  /* 0x0000000404047981 */ /* 0x002ee4000c1e1900 */
[----:B---3--:R-:W-:-:S05]  /*00f0*/  VIADD R9, R4, 0xffffffff ;  /* 0xffffffff04097836 */ /* 0x008fca0000000000 */
[----:B--2---:R-:W-:-:S13]  /*0100*/  ISETP.NE.AND P0, PT, R2, R9, PT ;  /* 0x000000090200720c */ /* 0x004fda0003f05270 */
        /* <DEDUP_REMOVED lines=8> */
[----:B------:R-:W-:-:S07]  /*0190*/  IMAD.MOV.U32 R15, RZ, RZ, R9 ;  /* 0x000000ffff0f7224 */ /* 0x000fce00078e0009 */
[----:B------:R-:W1:Y:S02]  /*01a0*/  LDC.64 R6, c[0x0][0x388] ;  /* 0x0000e200ff067b82 */ /* 0x000e640000000a00 */
.L_x_11:
[----:B-1----:R-:W-:-:S06]  /*01b0*/  IMAD.WIDE.U32 R8, R0, 0x4, R6 ;  /* 0x0000000400087825 */ /* 0x002fcc00078e0006 */
[----:B------:R-:W0:Y:S02]  /*01c0*/  LDG.E R9, desc[UR4][R8.64] ;  /* 0x0000000408097981 */ /* 0x000e24000c1e1900 */
[----:B0-----:R-:W-:-:S05]  /*01d0*/  IMAD.WIDE.U32 R10, R9, 0x4, R4 ;  /* 0x00000004090a7825 */ /* 0x001fca00078e0004 */
[----:B------:R-:W2:Y:S01]  /*01e0*/  LDG.E R12, desc[UR4][R10.64] ;  /* 0x000000040a0c7981 */ /* 0x000ea2000c1e1900 */
[----:B------:R-:W-:Y:S01]  /*01f0*/  BSSY.RECONVERGENT B0, `(.L_x_9) ;  /* 0x000000b000007945 */ /* 0x000fe20003800200 */
[----:B------:R-:W-:Y:S02]  /*0200*/  IADD3 R0, PT, PT, R0, 0x1, RZ ;  /* 0x0000000100007810 */ /* 0x000fe40007ffe0ff */
[----:B--2---:R-:W-:-:S13]  /*0210*/  ISETP.NE.AND P0, PT, R12, -0x1, PT ;  /* 0xffffffff0c00780c */ /* 0x004fda0003f05270 */
[----:B------:R-:W-:Y:S05]  /*0220*/  @P0 BRA `(.L_x_10) ;  /* 0x00000000001c0947 */ /* 0x000fea0003800000 */
[----:B------:R-:W0:Y:S02]  /*0230*/  LDC.64 R12, c[0x0][0x3b0] ;  /* 0x0000ec00ff0c7b82 */ /* 0x000e240000000a00 */
[----:B0-----:R-:W2:Y:S06]  /*0240*/  LDG.E R13, desc[UR4][R12.64] ;  /* 0x000000040c0d7981 */ /* 0x001eac000c1e1900 */
[----:B------:R-:W0:Y:S01]  /*0250*/  LDC.64 R8, c[0x0][0x3a8] ;  /* 0x0000ea00ff087b82 */ /* 0x000e220000000a00 */
[----:B------:R-:W-:Y:S01]  /*0260*/  HFMA2 R17, -RZ, RZ, 0, 5.9604644775390625e-08 ;  /* 0x00000001ff117431 */ /* 0x000fe200000001ff */
[----:B--2---:R1:W-:Y:S04]  /*0270*/  STG.E desc[UR4][R10.64], R13 ;  /* 0x0000000d0a007986 */ /* 0x0043e8000c101904 */
[----:B0-----:R1:W-:Y:S04]  /*0280*/  STG.E desc[UR4][R8.64], R17 ;  /* 0x0000001108007986 */ /* 0x0013e8000c101904 */
[----:B------:R1:W5:Y:S02]  /*0290*/  LDG.E R15, desc[UR4][R2.64+0x4] ;  /* 0x00000404020f7981 */ /* 0x000364000c1e1900 */
.L_x_10:
[----:B------:R-:W-:Y:S05]  /*02a0*/  BSYNC.RECONVERGENT B0 ;  /* 0x0000000000007941 */ /* 0x000fea0003800200 */
.L_x_9:
[----:B-----5:R-:W-:-:S13]  /*02b0*/  ISETP.GE.U32.AND P0, PT, R0, R15, PT ;  /* 0x0000000f0000720c */ /* 0x020fda0003f06070 */
[----:B------:R-:W-:Y:S05]  /*02c0*/  @!P0 BRA `(.L_x_11) ;  /* 0xfffffffc00b88947 */ /* 0x000fea000383ffff */
[----:B------:R-:W-:Y:S05]  /*02d0*/  EXIT ;  /* 0x000000000000794d */ /* 0x000fea0003800000 */
.L_x_12:
        /* <DEDUP_REMOVED lines=10> */
.L_x_16:


//--------------------- .nv.shared.reserved.0     --------------------------
	.section	.nv.shared.reserved.0,"aw",@nobits
	.weak		__nv_reservedSMEM_offset_0_alias
	.size		__nv_reservedSMEM_offset_0_alias, 0, 64
	.other		__nv_reservedSMEM_offset_0_alias,@"STO_CUDA_RESERVED_SHARED STV_DEFAULT"
__nv_reservedSMEM_offset_0_alias:
	.zero		0
	.zero		64


//--------------------- .nv.constant0._Z32vertex_centric_top_down_forntierPjS_S_S_S_S_S_S_S_S_S_ --------------------------
	.section	.nv.constant0._Z32vertex_centric_top_down_forntierPjS_S_S_S_S_S_S_S_S_S_,"a",@progbits
	.sectionflags	@""
	.align	4
.nv.constant0._Z32vertex_centric_top_down_forntierPjS_S_S_S_S_S_S_S_S_S_:
	.zero		984


//--------------------- .nv.constant0._Z12edge_centricPjS_S_S_S_S_S_ --------------------------
	.section	.nv.constant0._Z12edge_centricPjS_S_S_S_S_S_,"a",@progbits
	.sectionflags	@""
	.align	4
.nv.constant0._Z12edge_centricPjS_S_S_S_S_S_:
	.zero		952


//--------------------- .nv.constant0._Z24vertex_centric_bottom_upPjS_S_S_S_S_S_ --------------------------
	.section	.nv.constant0._Z24vertex_centric_bottom_upPjS_S_S_S_S_S_,"a",@progbits
	.sectionflags	@""
	.align	4
.nv.constant0._Z24vertex_centric_bottom_upPjS_S_S_S_S_S_:
	.zero		952


//--------------------- .nv.constant0._Z19bfs_kernel_top_downPjS_S_S_S_S_S_ --------------------------
	.section	.nv.constant0._Z19bfs_kernel_top_downPjS_S_S_S_S_S_,"a",@progbits
	.sectionflags	@""
	.align	4
.nv.constant0._Z19bfs_kernel_top_downPjS_S_S_S_S_S_:
	.zero		952


//--------------------- SYMBOLS --------------------------

	.type		.nv.reservedSmem.offset0,@object
	.size		.nv.reservedSmem.offset0,0x4
